//
// Generated by NVIDIA NVVM Compiler
//
// Compiler Build ID: CL-36424714
// Cuda compilation tools, release 13.0, V13.0.88
// Based on NVVM 20.0.0
//

.version 9.0
.target sm_100
.address_size 64

	// .globl	_Z9vectorAddPKiS0_Pii

.visible .entry _Z9vectorAddPKiS0_Pii(
	.param .u64 .ptr .align 1 _Z9vectorAddPKiS0_Pii_param_0,
	.param .u64 .ptr .align 1 _Z9vectorAddPKiS0_Pii_param_1,
	.param .u64 .ptr .align 1 _Z9vectorAddPKiS0_Pii_param_2,
	.param .u32 _Z9vectorAddPKiS0_Pii_param_3
)
{
	.reg .pred 	%p<2>;
	.reg .b32 	%r<9>;
	.reg .b64 	%rd<11>;

	ld.param.u64 	%rd1, [_Z9vectorAddPKiS0_Pii_param_0];
	ld.param.u64 	%rd2, [_Z9vectorAddPKiS0_Pii_param_1];
	ld.param.u64 	%rd3, [_Z9vectorAddPKiS0_Pii_param_2];
	ld.param.u32 	%r2, [_Z9vectorAddPKiS0_Pii_param_3];
	mov.u32 	%r3, %ntid.x;
	mov.u32 	%r4, %ctaid.x;
	mov.u32 	%r5, %tid.x;
	mad.lo.s32 	%r1, %r3, %r4, %r5;
	setp.ge.s32 	%p1, %r1, %r2;
	@%p1 bra 	$L__BB0_2;
	cvta.to.global.u64 	%rd4, %rd1;
	cvta.to.global.u64 	%rd5, %rd2;
	cvta.to.global.u64 	%rd6, %rd3;
	mul.wide.s32 	%rd7, %r1, 4;
	add.s64 	%rd8, %rd4, %rd7;
	ld.global.u32 	%r6, [%rd8];
	add.s64 	%rd9, %rd5, %rd7;
	ld.global.u32 	%r7, [%rd9];
	add.s32 	%r8, %r7, %r6;
	add.s64 	%rd10, %rd6, %rd7;
	st.global.u32 	[%rd10], %r8;
$L__BB0_2:
	ret;

}
	// .globl	_Z7setZeroPi
.visible .entry _Z7setZeroPi(
	.param .u64 .ptr .align 1 _Z7setZeroPi_param_0
)
{
	.reg .b32 	%r<6>;
	.reg .b64 	%rd<5>;

	ld.param.u64 	%rd1, [_Z7setZeroPi_param_0];
	cvta.to.global.u64 	%rd2, %rd1;
	mov.u32 	%r1, %ntid.x;
	mov.u32 	%r2, %ctaid.x;
	mov.u32 	%r3, %tid.x;
	mad.lo.s32 	%r4, %r1, %r2, %r3;
	mul.wide.s32 	%rd3, %r4, 4;
	add.s64 	%rd4, %rd2, %rd3;
	mov.b32 	%r5, 0;
	st.global.u32 	[%rd4], %r5;
	ret;

}
	// .globl	_Z10matrixMultiPKiS0_S0_Pi
.visible .entry _Z10matrixMultiPKiS0_S0_Pi(
	.param .u32 _Z10matrixMultiPKiS0_S0_Pi_param_0,
	.param .u64 .ptr .align 1 _Z10matrixMultiPKiS0_S0_Pi_param_1,
	.param .u64 .ptr .align 1 _Z10matrixMultiPKiS0_S0_Pi_param_2,
	.param .u64 .ptr .align 1 _Z10matrixMultiPKiS0_S0_Pi_param_3,
	.param .u64 .ptr .align 1 _Z10matrixMultiPKiS0_S0_Pi_param_4
)
{
	.reg .pred 	%p<11>;
	.reg .b32 	%r<127>;
	.reg .b64 	%rd<63>;

	ld.param.u32 	%r27, [_Z10matrixMultiPKiS0_S0_Pi_param_0];
	ld.param.u64 	%rd17, [_Z10matrixMultiPKiS0_S0_Pi_param_1];
	ld.param.u64 	%rd18, [_Z10matrixMultiPKiS0_S0_Pi_param_2];
	ld.param.u64 	%rd19, [_Z10matrixMultiPKiS0_S0_Pi_param_3];
	cvta.to.global.u64 	%rd1, %rd19;
	cvta.to.global.u64 	%rd2, %rd18;
	cvta.to.global.u64 	%rd3, %rd17;
	mov.u32 	%r28, %ntid.x;
	mov.u32 	%r29, %ctaid.x;
	mov.u32 	%r30, %tid.x;
	mad.lo.s32 	%r1, %r28, %r29, %r30;
	setp.ge.s32 	%p1, %r1, %r27;
	@%p1 bra 	$L__BB2_14;
	setp.lt.s32 	%p2, %r27, 1;
	mov.b32 	%r126, 0;
	@%p2 bra 	$L__BB2_13;
	and.b32  	%r2, %r27, 7;
	setp.lt.u32 	%p3, %r27, 8;
	mov.b32 	%r121, 0;
	mov.u32 	%r126, %r121;
	@%p3 bra 	$L__BB2_5;
	and.b32  	%r121, %r27, 2147483640;
	neg.s32 	%r115, %r121;
	mul.wide.u32 	%rd20, %r27, 8;
	add.s64 	%rd4, %rd1, %rd20;
	mul.wide.u32 	%rd21, %r27, 12;
	add.s64 	%rd5, %rd1, %rd21;
	mul.wide.u32 	%rd22, %r27, 16;
	add.s64 	%rd6, %rd1, %rd22;
	mul.wide.u32 	%rd23, %r27, 20;
	add.s64 	%rd7, %rd1, %rd23;
	mul.wide.u32 	%rd24, %r27, 24;
	add.s64 	%rd8, %rd1, %rd24;
	mul.wide.u32 	%rd25, %r27, 28;
	add.s64 	%rd9, %rd1, %rd25;
	add.s64 	%rd62, %rd3, 16;
	add.s64 	%rd61, %rd2, 16;
	mov.b32 	%r126, 0;
	shl.b32 	%r75, %r27, 3;
	mov.u32 	%r114, %r1;
$L__BB2_4:
	.pragma "nounroll";
	mul.wide.s32 	%rd26, %r114, 4;
	mul.wide.u32 	%rd27, %r27, 4;
	add.s64 	%rd28, %rd1, %rd26;
	add.s64 	%rd29, %rd28, %rd27;
	add.s64 	%rd30, %rd4, %rd26;
	add.s64 	%rd31, %rd5, %rd26;
	add.s64 	%rd32, %rd6, %rd26;
	add.s64 	%rd33, %rd7, %rd26;
	add.s64 	%rd34, %rd8, %rd26;
	add.s64 	%rd35, %rd9, %rd26;
	ld.global.u32 	%r36, [%rd62+-16];
	ld.global.u32 	%r37, [%rd61+-16];
	add.s32 	%r38, %r37, %r36;
	ld.global.u32 	%r39, [%rd28];
	mad.lo.s32 	%r40, %r38, %r39, %r126;
	ld.global.u32 	%r41, [%rd62+-12];
	ld.global.u32 	%r42, [%rd61+-12];
	add.s32 	%r43, %r42, %r41;
	ld.global.u32 	%r44, [%rd29];
	mad.lo.s32 	%r45, %r43, %r44, %r40;
	ld.global.u32 	%r46, [%rd62+-8];
	ld.global.u32 	%r47, [%rd61+-8];
	add.s32 	%r48, %r47, %r46;
	ld.global.u32 	%r49, [%rd30];
	mad.lo.s32 	%r50, %r48, %r49, %r45;
	ld.global.u32 	%r51, [%rd62+-4];
	ld.global.u32 	%r52, [%rd61+-4];
	add.s32 	%r53, %r52, %r51;
	ld.global.u32 	%r54, [%rd31];
	mad.lo.s32 	%r55, %r53, %r54, %r50;
	ld.global.u32 	%r56, [%rd62];
	ld.global.u32 	%r57, [%rd61];
	add.s32 	%r58, %r57, %r56;
	ld.global.u32 	%r59, [%rd32];
	mad.lo.s32 	%r60, %r58, %r59, %r55;
	ld.global.u32 	%r61, [%rd62+4];
	ld.global.u32 	%r62, [%rd61+4];
	add.s32 	%r63, %r62, %r61;
	ld.global.u32 	%r64, [%rd33];
	mad.lo.s32 	%r65, %r63, %r64, %r60;
	ld.global.u32 	%r66, [%rd62+8];
	ld.global.u32 	%r67, [%rd61+8];
	add.s32 	%r68, %r67, %r66;
	ld.global.u32 	%r69, [%rd34];
	mad.lo.s32 	%r70, %r68, %r69, %r65;
	ld.global.u32 	%r71, [%rd62+12];
	ld.global.u32 	%r72, [%rd61+12];
	add.s32 	%r73, %r72, %r71;
	ld.global.u32 	%r74, [%rd35];
	mad.lo.s32 	%r126, %r73, %r74, %r70;
	add.s32 	%r115, %r115, 8;
	add.s32 	%r114, %r114, %r75;
	add.s64 	%rd62, %rd62, 32;
	add.s64 	%rd61, %rd61, 32;
	setp.ne.s32 	%p4, %r115, 0;
	@%p4 bra 	$L__BB2_4;
$L__BB2_5:
	setp.eq.s32 	%p5, %r2, 0;
	@%p5 bra 	$L__BB2_13;
	and.b32  	%r14, %r27, 3;
	setp.lt.u32 	%p6, %r2, 4;
	@%p6 bra 	$L__BB2_8;
	mul.wide.u32 	%rd36, %r121, 4;
	add.s64 	%rd37, %rd3, %rd36;
	ld.global.u32 	%r77, [%rd37];
	add.s64 	%rd38, %rd2, %rd36;
	ld.global.u32 	%r78, [%rd38];
	add.s32 	%r79, %r78, %r77;
	mad.lo.s32 	%r80, %r121, %r27, %r1;
	mul.wide.s32 	%rd39, %r80, 4;
	add.s64 	%rd40, %rd1, %rd39;
	ld.global.u32 	%r81, [%rd40];
	mad.lo.s32 	%r82, %r79, %r81, %r126;
	ld.global.u32 	%r83, [%rd37+4];
	ld.global.u32 	%r84, [%rd38+4];
	add.s32 	%r85, %r84, %r83;
	mul.wide.u32 	%rd41, %r27, 4;
	add.s64 	%rd42, %rd40, %rd41;
	ld.global.u32 	%r86, [%rd42];
	mad.lo.s32 	%r87, %r85, %r86, %r82;
	ld.global.u32 	%r88, [%rd37+8];
	ld.global.u32 	%r89, [%rd38+8];
	add.s32 	%r90, %r89, %r88;
	add.s64 	%rd43, %rd42, %rd41;
	ld.global.u32 	%r91, [%rd43];
	mad.lo.s32 	%r92, %r90, %r91, %r87;
	ld.global.u32 	%r93, [%rd37+12];
	ld.global.u32 	%r94, [%rd38+12];
	add.s32 	%r95, %r94, %r93;
	add.s64 	%rd44, %rd43, %rd41;
	ld.global.u32 	%r96, [%rd44];
	mad.lo.s32 	%r126, %r95, %r96, %r92;
	add.s32 	%r121, %r121, 4;
$L__BB2_8:
	setp.eq.s32 	%p7, %r14, 0;
	@%p7 bra 	$L__BB2_13;
	setp.eq.s32 	%p8, %r14, 1;
	@%p8 bra 	$L__BB2_11;
	mul.wide.u32 	%rd45, %r121, 4;
	add.s64 	%rd46, %rd3, %rd45;
	ld.global.u32 	%r98, [%rd46];
	add.s64 	%rd47, %rd2, %rd45;
	ld.global.u32 	%r99, [%rd47];
	add.s32 	%r100, %r99, %r98;
	mad.lo.s32 	%r101, %r121, %r27, %r1;
	mul.wide.s32 	%rd48, %r101, 4;
	add.s64 	%rd49, %rd1, %rd48;
	ld.global.u32 	%r102, [%rd49];
	mad.lo.s32 	%r103, %r100, %r102, %r126;
	ld.global.u32 	%r104, [%rd46+4];
	ld.global.u32 	%r105, [%rd47+4];
	add.s32 	%r106, %r105, %r104;
	mul.wide.u32 	%rd50, %r27, 4;
	add.s64 	%rd51, %rd49, %rd50;
	ld.global.u32 	%r107, [%rd51];
	mad.lo.s32 	%r126, %r106, %r107, %r103;
	add.s32 	%r121, %r121, 2;
$L__BB2_11:
	and.b32  	%r108, %r27, 1;
	setp.eq.b32 	%p9, %r108, 1;
	not.pred 	%p10, %p9;
	@%p10 bra 	$L__BB2_13;
	mul.wide.u32 	%rd52, %r121, 4;
	add.s64 	%rd53, %rd3, %rd52;
	ld.global.u32 	%r109, [%rd53];
	add.s64 	%rd54, %rd2, %rd52;
	ld.global.u32 	%r110, [%rd54];
	add.s32 	%r111, %r110, %r109;
	mad.lo.s32 	%r112, %r121, %r27, %r1;
	mul.wide.s32 	%rd55, %r112, 4;
	add.s64 	%rd56, %rd1, %rd55;
	ld.global.u32 	%r113, [%rd56];
	mad.lo.s32 	%r126, %r111, %r113, %r126;
$L__BB2_13:
	ld.param.u64 	%rd60, [_Z10matrixMultiPKiS0_S0_Pi_param_4];
	cvta.to.global.u64 	%rd57, %rd60;
	mul.wide.s32 	%rd58, %r1, 4;
	add.s64 	%rd59, %rd57, %rd58;
	st.global.u32 	[%rd59], %r126;
$L__BB2_14:
	ret;

}


// ===== COMPILED SASS (sm_100) =====

	.target	sm_100

	.elftype	@"ET_EXEC"


//--------------------- .note.nv.tkinfo           --------------------------
	.section	.note.nv.tkinfo,"",@"SHT_NOTE"
	.sectionflags	@"SHF_NOTE_NV_TKINFO"
	.tkinfo
        /*0018*/ 	.word	0x00000002
        /*0030*/ 	.string	""
        /*0030*/ 	.string	"ptxas"
        /*0030*/ 	.string	"Cuda compilation tools, release 13.0, V13.0.88"
        /*0030*/ 	.string	"Build cuda_13.0.r13.0/compiler.36424714_0"
        /*0030*/ 	.string	"-arch sm_100 -m 64 "



//--------------------- .note.nv.cuinfo           --------------------------
	.section	.note.nv.cuinfo,"",@"SHT_NOTE"
	.sectionflags	@"SHF_NOTE_NV_CUINFO"
        /*0018*/ 	.short	0x0002
        /*001a*/ 	.short	0x0064
        /*001c*/ 	.short	0x0082
	.zero		2


//--------------------- .nv.info                  --------------------------
	.section	.nv.info,"",@"SHT_CUDA_INFO"
	.align	4


	//----- nvinfo : EIATTR_REGCOUNT
	.align		4
        /*0000*/ 	.byte	0x04, 0x2f
        /*0002*/ 	.short	(.L_1 - .L_0)
	.align		4
.L_0:
        /*0004*/ 	.word	index@(_Z9vectorAddPKiS0_Pii)
        /*0008*/ 	.word	0x0000000c


	//----- nvinfo : EIATTR_FRAME_SIZE
	.align		4
.L_1:
        /*000c*/ 	.byte	0x04, 0x11
        /*000e*/ 	.short	(.L_3 - .L_2)
	.align		4
.L_2:
        /*0010*/ 	.word	index@(_Z9vectorAddPKiS0_Pii)
        /*0014*/ 	.word	0x00000000


	//----- nvinfo : EIATTR_REGCOUNT
	.align		4
.L_3:
        /*0018*/ 	.byte	0x04, 0x2f
        /*001a*/ 	.short	(.L_5 - .L_4)
	.align		4
.L_4:
        /*001c*/ 	.word	index@(_Z7setZeroPi)
        /*0020*/ 	.word	0x00000008


	//----- nvinfo : EIATTR_FRAME_SIZE
	.align		4
.L_5:
        /*0024*/ 	.byte	0x04, 0x11
        /*0026*/ 	.short	(.L_7 - .L_6)
	.align		4
.L_6:
        /*0028*/ 	.word	index@(_Z7setZeroPi)
        /*002c*/ 	.word	0x00000000


	//----- nvinfo : EIATTR_REGCOUNT
	.align		4
.L_7:
        /*0030*/ 	.byte	0x04, 0x2f
        /*0032*/ 	.short	(.L_9 - .L_8)
	.align		4
.L_8:
        /*0034*/ 	.word	index@(_Z10matrixMultiPKiS0_S0_Pi)
        /*0038*/ 	.word	0x00000020


	//----- nvinfo : EIATTR_FRAME_SIZE
	.align		4
.L_9:
        /*003c*/ 	.byte	0x04, 0x11
        /*003e*/ 	.short	(.L_11 - .L_10)
	.align		4
.L_10:
        /*0040*/ 	.word	index@(_Z10matrixMultiPKiS0_S0_Pi)
        /*0044*/ 	.word	0x00000000


	//----- nvinfo : EIATTR_MIN_STACK_SIZE
	.align		4
.L_11:
        /*0048*/ 	.byte	0x04, 0x12
        /*004a*/ 	.short	(.L_13 - .L_12)
	.align		4
.L_12:
        /*004c*/ 	.word	index@(_Z10matrixMultiPKiS0_S0_Pi)
        /*0050*/ 	.word	0x00000000


	//----- nvinfo : EIATTR_MIN_STACK_SIZE
	.align		4
.L_13:
        /*0054*/ 	.byte	0x04, 0x12
        /*0056*/ 	.short	(.L_15 - .L_14)
	.align		4
.L_14:
        /*0058*/ 	.word	index@(_Z7setZeroPi)
        /*005c*/ 	.word	0x00000000


	//----- nvinfo : EIATTR_MIN_STACK_SIZE
	.align		4
.L_15:
        /*0060*/ 	.byte	0x04, 0x12
        /*0062*/ 	.short	(.L_17 - .L_16)
	.align		4
.L_16:
        /*0064*/ 	.word	index@(_Z9vectorAddPKiS0_Pii)
        /*0068*/ 	.word	0x00000000
.L_17:


//--------------------- .nv.compat                --------------------------
	.section	.nv.compat,"",@"SHT_CUDA_COMPAT_INFO"
	.align	4
        /*0000*/ 	.byte	0x02, 0x09, 0x00, 0x00, 0x02, 0x02, 0x01, 0x00, 0x02, 0x05, 0x05, 0x00, 0x03, 0x07, 0x01, 0x01
        /*0010*/ 	.byte	0x02, 0x03, 0x00, 0x00, 0x02, 0x06, 0x01, 0x00, 0x04, 0x0b, 0x08, 0x00, 0x09, 0x00, 0x00, 0x00
        /*0020*/ 	.byte	0x00, 0x00, 0x00, 0x00


//--------------------- .nv.info._Z10matrixMultiPKiS0_S0_Pi --------------------------
	.section	.nv.info._Z10matrixMultiPKiS0_S0_Pi,"",@"SHT_CUDA_INFO"
	.sectionflags	@""
	.align	4


	//----- nvinfo : EIATTR_CUDA_API_VERSION
	.align		4
        /*0000*/ 	.byte	0x04, 0x37
        /*0002*/ 	.short	(.L_19 - .L_18)
.L_18:
        /*0004*/ 	.word	0x00000082


	//----- nvinfo : EIATTR_KPARAM_INFO
	.align		4
.L_19:
        /*0008*/ 	.byte	0x04, 0x17
        /*000a*/ 	.short	(.L_21 - .L_20)
.L_20:
        /*000c*/ 	.word	0x00000000
        /*0010*/ 	.short	0x0004
        /*0012*/ 	.short	0x0020
        /*0014*/ 	.byte	0x00, 0xf5, 0x21, 0x00


	//----- nvinfo : EIATTR_KPARAM_INFO
	.align		4
.L_21:
        /*0018*/ 	.byte	0x04, 0x17
        /*001a*/ 	.short	(.L_23 - .L_22)
.L_22:
        /*001c*/ 	.word	0x00000000
        /*0020*/ 	.short	0x0003
        /*0022*/ 	.short	0x0018
        /*0024*/ 	.byte	0x00, 0xf5, 0x21, 0x00


	//----- nvinfo : EIATTR_KPARAM_INFO
	.align		4
.L_23:
        /*0028*/ 	.byte	0x04, 0x17
        /*002a*/ 	.short	(.L_25 - .L_24)
.L_24:
        /*002c*/ 	.word	0x00000000
        /*0030*/ 	.short	0x0002
        /*0032*/ 	.short	0x0010
        /*0034*/ 	.byte	0x00, 0xf5, 0x21, 0x00


	//----- nvinfo : EIATTR_KPARAM_INFO
	.align		4
.L_25:
        /*0038*/ 	.byte	0x04, 0x17
        /*003a*/ 	.short	(.L_27 - .L_26)
.L_26:
        /*003c*/ 	.word	0x00000000
        /*0040*/ 	.short	0x0001
        /*0042*/ 	.short	0x0008
        /*0044*/ 	.byte	0x00, 0xf5, 0x21, 0x00


	//----- nvinfo : EIATTR_KPARAM_INFO
	.align		4
.L_27:
        /*0048*/ 	.byte	0x04, 0x17
        /*004a*/ 	.short	(.L_29 - .L_28)
.L_28:
        /*004c*/ 	.word	0x00000000
        /*0050*/ 	.short	0x0000
        /*0052*/ 	.short	0x0000
        /*0054*/ 	.byte	0x00, 0xf0, 0x11, 0x00


	//----- nvinfo : EIATTR_SPARSE_MMA_MASK
	.align		4
.L_29:
        /*0058*/ 	.byte	0x03, 0x50
        /*005a*/ 	.short	0x0000


	//----- nvinfo : EIATTR_MAXREG_COUNT
	.align		4
        /*005c*/ 	.byte	0x03, 0x1b
        /*005e*/ 	.short	0x00ff


	//----- nvinfo : EIATTR_MERCURY_ISA_VERSION
	.align		4
        /*0060*/ 	.byte	0x03, 0x5f
        /*0062*/ 	.short	0x0101


	//----- nvinfo : EIATTR_VRC_CTA_INIT_COUNT
	.align		4
        /*0064*/ 	.byte	0x02, 0x4a
	.zero		1
	.zero		1


	//----- nvinfo : EIATTR_EXIT_INSTR_OFFSETS
	.align		4
        /*0068*/ 	.byte	0x04, 0x1c
        /*006a*/ 	.short	(.L_31 - .L_30)


	//   ....[0]....
.L_30:
        /*006c*/ 	.word	0x00000070


	//   ....[1]....
        /*0070*/ 	.word	0x00000d10


	//----- nvinfo : EIATTR_CBANK_PARAM_SIZE
	.align		4
.L_31:
        /*0074*/ 	.byte	0x03, 0x19
        /*0076*/ 	.short	0x0028


	//----- nvinfo : EIATTR_PARAM_CBANK
	.align		4
        /*0078*/ 	.byte	0x04, 0x0a
        /*007a*/ 	.short	(.L_33 - .L_32)
	.align		4
.L_32:
        /*007c*/ 	.word	index@(.nv.constant0._Z10matrixMultiPKiS0_S0_Pi)
        /*0080*/ 	.short	0x0380
        /*0082*/ 	.short	0x0028


	//----- nvinfo : EIATTR_SW_WAR
	.align		4
.L_33:
        /*0084*/ 	.byte	0x04, 0x36
        /*0086*/ 	.short	(.L_35 - .L_34)
.L_34:
        /*0088*/ 	.word	0x00000008
.L_35:


//--------------------- .nv.info._Z7setZeroPi     --------------------------
	.section	.nv.info._Z7setZeroPi,"",@"SHT_CUDA_INFO"
	.sectionflags	@""
	.align	4


	//----- nvinfo : EIATTR_CUDA_API_VERSION
	.align		4
        /*0000*/ 	.byte	0x04, 0x37
        /*0002*/ 	.short	(.L_37 - .L_36)
.L_36:
        /*0004*/ 	.word	0x00000082


	//----- nvinfo : EIATTR_KPARAM_INFO
	.align		4
.L_37:
        /*0008*/ 	.byte	0x04, 0x17
        /*000a*/ 	.short	(.L_39 - .L_38)
.L_38:
        /*000c*/ 	.word	0x00000000
        /*0010*/ 	.short	0x0000
        /*0012*/ 	.short	0x0000
        /*0014*/ 	.byte	0x00, 0xf5, 0x21, 0x00


	//----- nvinfo : EIATTR_SPARSE_MMA_MASK
	.align		4
.L_39:
        /*0018*/ 	.byte	0x03, 0x50
        /*001a*/ 	.short	0x0000


	//----- nvinfo : EIATTR_MAXREG_COUNT
	.align		4
        /*001c*/ 	.byte	0x03, 0x1b
        /*001e*/ 	.short	0x00ff


	//----- nvinfo : EIATTR_MERCURY_ISA_VERSION
	.align		4
        /*0020*/ 	.byte	0x03, 0x5f
        /*0022*/ 	.short	0x0101


	//----- nvinfo : EIATTR_VRC_CTA_INIT_COUNT
	.align		4
        /*0024*/ 	.byte	0x02, 0x4a
	.zero		1
	.zero		1


	//----- nvinfo : EIATTR_EXIT_INSTR_OFFSETS
	.align		4
        /*0028*/ 	.byte	0x04, 0x1c
        /*002a*/ 	.short	(.L_41 - .L_40)


	//   ....[0]....
.L_40:
        /*002c*/ 	.word	0x00000090


	//----- nvinfo : EIATTR_CBANK_PARAM_SIZE
	.align		4
.L_41:
        /*0030*/ 	.byte	0x03, 0x19
        /*0032*/ 	.short	0x0008


	//----- nvinfo : EIATTR_PARAM_CBANK
	.align		4
        /*0034*/ 	.byte	0x04, 0x0a
        /*0036*/ 	.short	(.L_43 - .L_42)
	.align		4
.L_42:
        /*0038*/ 	.word	index@(.nv.constant0._Z7setZeroPi)
        /*003c*/ 	.short	0x0380
        /*003e*/ 	.short	0x0008


	//----- nvinfo : EIATTR_SW_WAR
	.align		4
.L_43:
        /*0040*/ 	.byte	0x04, 0x36
        /*0042*/ 	.short	(.L_45 - .L_44)
.L_44:
        /*0044*/ 	.word	0x00000008
.L_45:


//--------------------- .nv.info._Z9vectorAddPKiS0_Pii --------------------------
	.section	.nv.info._Z9vectorAddPKiS0_Pii,"",@"SHT_CUDA_INFO"
	.sectionflags	@""
	.align	4


	//----- nvinfo : EIATTR_CUDA_API_VERSION
	.align		4
        /*0000*/ 	.byte	0x04, 0x37
        /*0002*/ 	.short	(.L_47 - .L_46)
.L_46:
        /*0004*/ 	.word	0x00000082


	//----- nvinfo : EIATTR_KPARAM_INFO
	.align		4
.L_47:
        /*0008*/ 	.byte	0x04, 0x17
        /*000a*/ 	.short	(.L_49 - .L_48)
.L_48:
        /*000c*/ 	.word	0x00000000
        /*0010*/ 	.short	0x0003
        /*0012*/ 	.short	0x0018
        /*0014*/ 	.byte	0x00, 0xf0, 0x11, 0x00


	//----- nvinfo : EIATTR_KPARAM_INFO
	.align		4
.L_49:
        /*0018*/ 	.byte	0x04, 0x17
        /*001a*/ 	.short	(.L_51 - .L_50)
.L_50:
        /*001c*/ 	.word	0x00000000
        /*0020*/ 	.short	0x0002
        /*0022*/ 	.short	0x0010
        /*0024*/ 	.byte	0x00, 0xf5, 0x21, 0x00


	//----- nvinfo : EIATTR_KPARAM_INFO
	.align		4
.L_51:
        /*0028*/ 	.byte	0x04, 0x17
        /*002a*/ 	.short	(.L_53 - .L_52)
.L_52:
        /*002c*/ 	.word	0x00000000
        /*0030*/ 	.short	0x0001
        /*0032*/ 	.short	0x0008
        /*0034*/ 	.byte	0x00, 0xf5, 0x21, 0x00


	//----- nvinfo : EIATTR_KPARAM_INFO
	.align		4
.L_53:
        /*0038*/ 	.byte	0x04, 0x17
        /*003a*/ 	.short	(.L_55 - .L_54)
.L_54:
        /*003c*/ 	.word	0x00000000
        /*0040*/ 	.short	0x0000
        /*0042*/ 	.short	0x0000
        /*0044*/ 	.byte	0x00, 0xf5, 0x21, 0x00


	//----- nvinfo : EIATTR_SPARSE_MMA_MASK
	.align		4
.L_55:
        /*0048*/ 	.byte	0x03, 0x50
        /*004a*/ 	.short	0x0000


	//----- nvinfo : EIATTR_MAXREG_COUNT
	.align		4
        /*004c*/ 	.byte	0x03, 0x1b
        /*004e*/ 	.short	0x00ff


	//----- nvinfo : EIATTR_MERCURY_ISA_VERSION
	.align		4
        /*0050*/ 	.byte	0x03, 0x5f
        /*0052*/ 	.short	0x0101


	//----- nvinfo : EIATTR_VRC_CTA_INIT_COUNT
	.align		4
        /*0054*/ 	.byte	0x02, 0x4a
	.zero		1
	.zero		1


	//----- nvinfo : EIATTR_EXIT_INSTR_OFFSETS
	.align		4
        /*0058*/ 	.byte	0x04, 0x1c
        /*005a*/ 	.short	(.L_57 - .L_56)


	//   ....[0]....
.L_56:
        /*005c*/ 	.word	0x00000070


	//   ....[1]....
        /*0060*/ 	.word	0x00000130


	//----- nvinfo : EIATTR_CBANK_PARAM_SIZE
	.align		4
.L_57:
        /*0064*/ 	.byte	0x03, 0x19
        /*0066*/ 	.short	0x001c


	//----- nvinfo : EIATTR_PARAM_CBANK
	.align		4
        /*0068*/ 	.byte	0x04, 0x0a
        /*006a*/ 	.short	(.L_59 - .L_58)
	.align		4
.L_58:
        /*006c*/ 	.word	index@(.nv.constant0._Z9vectorAddPKiS0_Pii)
        /*0070*/ 	.short	0x0380
        /*0072*/ 	.short	0x001c


	//----- nvinfo : EIATTR_SW_WAR
	.align		4
.L_59:
        /*0074*/ 	.byte	0x04, 0x36
        /*0076*/ 	.short	(.L_61 - .L_60)
.L_60:
        /*0078*/ 	.word	0x00000008
.L_61:


//--------------------- .nv.callgraph             --------------------------
	.section	.nv.callgraph,"",@"SHT_CUDA_CALLGRAPH"
	.align	4
	.sectionentsize	8
	.align		4
        /*0000*/ 	.word	0x00000000
	.align		4
        /*0004*/ 	.word	0xffffffff
	.align		4
        /*0008*/ 	.word	0x00000000
	.align		4
        /*000c*/ 	.word	0xfffffffe
	.align		4
        /*0010*/ 	.word	0x00000000
	.align		4
        /*0014*/ 	.word	0xfffffffd
	.align		4
        /*0018*/ 	.word	0x00000000
	.align		4
        /*001c*/ 	.word	0xfffffffc


//--------------------- .text._Z10matrixMultiPKiS0_S0_Pi --------------------------
	.section	.text._Z10matrixMultiPKiS0_S0_Pi,"ax",@progbits
	.align	128
        .global         _Z10matrixMultiPKiS0_S0_Pi
        .type           _Z10matrixMultiPKiS0_S0_Pi,@function
        .size           _Z10matrixMultiPKiS0_S0_Pi,(.L_x_7 - _Z10matrixMultiPKiS0_S0_Pi)
        .other          _Z10matrixMultiPKiS0_S0_Pi,@"STO_CUDA_ENTRY STV_DEFAULT"
_Z10matrixMultiPKiS0_S0_Pi:
.text._Z10matrixMultiPKiS0_S0_Pi:
[----:B------:R-:W-:Y:S01]  /*0000*/  LDC R1, c[0x0][0x37c] ;  /* 0x0000df00ff017b82 */ /* 0x000fe20000000800 */
[----:B------:R-:W0:Y:S01]  /*0010*/  S2R R0, SR_CTAID.X ;  /* 0x0000000000007919 */ /* 0x000e220000002500 */
[----:B------:R-:W0:Y:S01]  /*0020*/  LDCU UR4, c[0x0][0x360] ;  /* 0x00006c00ff0477ac */ /* 0x000e220008000800 */
[----:B------:R-:W0:Y:S01]  /*0030*/  S2R R3, SR_TID.X ;  /* 0x0000000000037919 */ /* 0x000e220000002100 */
[----:B------:R-:W1:Y:S01]  /*0040*/  LDCU UR24, c[0x0][0x380] ;  /* 0x00007000ff1877ac */ /* 0x000e620008000800 */
[----:B0-----:R-:W-:-:S05]  /*0050*/  IMAD R0, R0, UR4, R3 ;  /* 0x0000000400007c24 */ /* 0x001fca000f8e0203 */
[----:B-1----:R-:W-:-:S13]  /*0060*/  ISETP.GE.AND P0, PT, R0, UR24, PT ;  /* 0x0000001800007c0c */ /* 0x002fda000bf06270 */
[----:B------:R-:W-:Y:S05]  /*0070*/  @P0 EXIT ;  /* 0x000000000000094d */ /* 0x000fea0003800000 */
[----:B------:R-:W-:Y:S01]  /*0080*/  UISETP.GE.AND UP0, UPT, UR24, 0x1, UPT ;  /* 0x000000011800788c */ /* 0x000fe2000bf06270 */
[----:B------:R-:W-:Y:S01]  /*0090*/  HFMA2 R24, -RZ, RZ, 0, 0 ;  /* 0x00000000ff187431 */ /* 0x000fe200000001ff */
[----:B------:R-:W0:Y:S07]  /*00a0*/  LDCU.64 UR14, c[0x0][0x358] ;  /* 0x00006b00ff0e77ac */ /* 0x000e2e0008000a00 */
[----:B------:R-:W-:Y:S05]  /*00b0*/  BRA.U !UP0, `(.L_x_0) ;  /* 0x0000000d08087547 */ /* 0x000fea000b800000 */
[----:B------:R-:W-:Y:S01]  /*00c0*/  UISETP.GE.U32.AND UP1, UPT, UR24, 0x8, UPT ;  /* 0x000000081800788c */ /* 0x000fe2000bf26070 */
[----:B------:R-:W-:Y:S01]  /*00d0*/  MOV R24, RZ ;  /* 0x000000ff00187202 */ /* 0x000fe20000000f00 */
[----:B------:R-:W-:Y:S01]  /*00e0*/  ULOP3.LUT UR25, UR24, 0x7, URZ, 0xc0, !UPT ;  /* 0x0000000718197892 */ /* 0x000fe2000f8ec0ff */
[----:B------:R-:W-:-:S03]  /*00f0*/  UMOV UR4, URZ ;  /* 0x000000ff00047c82 */ /* 0x000fc60008000000 */
[----:B------:R-:W-:-:S03]  /*0100*/  UISETP.NE.AND UP0, UPT, UR25, URZ, UPT ;  /* 0x000000ff1900728c */ /* 0x000fc6000bf05270 */
[----:B------:R-:W-:Y:S08]  /*0110*/  BRA.U !UP1, `(.L_x_1) ;  /* 0x0000000509587547 */ /* 0x000ff0000b800000 */
[----:B------:R-:W1:Y:S01]  /*0120*/  LDCU.64 UR8, c[0x0][0x388] ;  /* 0x00007100ff0877ac */ /* 0x000e620008000a00 */
[----:B------:R-:W-:Y:S01]  /*0130*/  IMAD.MOV.U32 R24, RZ, RZ, RZ ;  /* 0x000000ffff187224 */ /* 0x000fe200078e00ff */
[----:B------:R-:W-:Y:S01]  /*0140*/  MOV R17, R0 ;  /* 0x0000000000117202 */ /* 0x000fe20000000f00 */
[----:B------:R-:W2:Y:S01]  /*0150*/  LDCU.64 UR10, c[0x0][0x390] ;  /* 0x00007200ff0a77ac */ /* 0x000ea20008000a00 */
[----:B------:R-:W3:Y:S01]  /*0160*/  LDCU.64 UR26, c[0x0][0x398] ;  /* 0x00007300ff1a77ac */ /* 0x000ee20008000a00 */
[----:B------:R-:W-:Y:S02]  /*0170*/  ULOP3.LUT UR4, UR24, 0x7ffffff8, URZ, 0xc0, !UPT ;  /* 0x7ffffff818047892 */ /* 0x000fe4000f8ec0ff */
[----:B-1----:R-:W-:Y:S02]  /*0180*/  UIADD3 UR7, UP1, UPT, UR8, 0x10, URZ ;  /* 0x0000001008077890 */ /* 0x002fe4000ff3e0ff */
[----:B--2---:R-:W-:Y:S02]  /*0190*/  UIADD3 UR5, UP2, UPT, UR10, 0x10, URZ ;  /* 0x000000100a057890 */ /* 0x004fe4000ff5e0ff */
[----:B------:R-:W-:-:S02]  /*01a0*/  UIADD3.X UR8, UPT, UPT, URZ, UR9, URZ, UP1, !UPT ;  /* 0x00000009ff087290 */ /* 0x000fc40008ffe4ff */
[----:B------:R-:W-:Y:S01]  /*01b0*/  MOV R2, UR7 ;  /* 0x0000000700027c02 */ /* 0x000fe20008000f00 */
[----:B------:R-:W-:Y:S01]  /*01c0*/  UIADD3.X UR6, UPT, UPT, URZ, UR11, URZ, UP2, !UPT ;  /* 0x0000000bff067290 */ /* 0x000fe200097fe4ff */
[----:B------:R-:W-:Y:S01]  /*01d0*/  IMAD.U32 R4, RZ, RZ, UR5 ;  /* 0x00000005ff047e24 */ /* 0x000fe2000f8e00ff */
[----:B---3--:R-:W-:Y:S01]  /*01e0*/  UIMAD.WIDE.U32 UR10, UR24, 0x8, UR26 ;  /* 0x00000008180a78a5 */ /* 0x008fe2000f8e001a */
[----:B------:R-:W-:Y:S01]  /*01f0*/  MOV R3, UR8 ;  /* 0x0000000800037c02 */ /* 0x000fe20008000f00 */
[----:B------:R-:W-:Y:S02]  /*0200*/  UIMAD.WIDE.U32 UR12, UR24, 0xc, UR26 ;  /* 0x0000000c180c78a5 */ /* 0x000fe4000f8e001a */
[----:B------:R-:W-:Y:S01]  /*0210*/  MOV R5, UR6 ;  /* 0x0000000600057c02 */ /* 0x000fe20008000f00 */
[----:B------:R-:W-:Y:S02]  /*0220*/  UIMAD.WIDE.U32 UR16, UR24, 0x10, UR26 ;  /* 0x00000010181078a5 */ /* 0x000fe4000f8e001a */
[----:B------:R-:W-:-:S02]  /*0230*/  UIMAD.WIDE.U32 UR18, UR24, 0x14, UR26 ;  /* 0x00000014181278a5 */ /* 0x000fc4000f8e001a */
[----:B------:R-:W-:Y:S02]  /*0240*/  UIMAD.WIDE.U32 UR20, UR24, 0x18, UR26 ;  /* 0x00000018181478a5 */ /* 0x000fe4000f8e001a */
[----:B------:R-:W-:Y:S02]  /*0250*/  UIMAD.WIDE.U32 UR22, UR24, 0x1c, UR26 ;  /* 0x0000001c181678a5 */ /* 0x000fe4000f8e001a */
[----:B------:R-:W-:-:S12]  /*0260*/  UIADD3 UR9, UPT, UPT, -UR4, URZ, URZ ;  /* 0x000000ff04097290 */ /* 0x000fd8000fffe1ff */
.L_x_2:
[----:B------:R-:W-:Y:S01]  /*0270*/  IMAD.MOV.U32 R6, RZ, RZ, 0x4 ;  /* 0x00000004ff067424 */ /* 0x000fe200078e00ff */
[----:B0-----:R-:W2:Y:S03]  /*0280*/  LDG.E R14, desc[UR14][R2.64+-0x10] ;  /* 0xfffff00e020e7981 */ /* 0x001ea6000c1e1900 */
[----:B------:R-:W-:Y:S01]  /*0290*/  IMAD.WIDE R6, R17, R6, UR26 ;  /* 0x0000001a11067e25 */ /* 0x000fe2000f8e0206 */
[----:B------:R-:W2:Y:S04]  /*02a0*/  LDG.E R15, desc[UR14][R4.64+-0x10] ;  /* 0xfffff00e040f7981 */ /* 0x000ea8000c1e1900 */
[----:B------:R0:W3:Y:S01]  /*02b0*/  LDG.E R16, desc[UR14][R6.64] ;  /* 0x0000000e06107981 */ /* 0x0000e2000c1e1900 */
[----:B------:R-:W-:-:S03]  /*02c0*/  MOV R11, UR24 ;  /* 0x00000018000b7c02 */ /* 0x000fc60008000f00 */
[----:B------:R-:W4:Y:S02]  /*02d0*/  LDG.E R13, desc[UR14][R2.64+-0xc] ;  /* 0xfffff40e020d7981 */ /* 0x000f24000c1e1900 */
[----:B------:R-:W-:Y:S02]  /*02e0*/  IMAD.WIDE.U32 R10, R11, 0x4, R6 ;  /* 0x000000040b0a7825 */ /* 0x000fe400078e0006 */
[----:B------:R-:W4:Y:S04]  /*02f0*/  LDG.E R12, desc[UR14][R4.64+-0xc] ;  /* 0xfffff40e040c7981 */ /* 0x000f28000c1e1900 */
[----:B------:R1:W5:Y:S01]  /*0300*/  LDG.E R27, desc[UR14][R10.64] ;  /* 0x0000000e0a1b7981 */ /* 0x000362000c1e1900 */
[----:B------:R-:W-:Y:S02]  /*0310*/  HFMA2 R20, -RZ, RZ, 0, 2.384185791015625e-07 ;  /* 0x00000004ff147431 */ /* 0x000fe400000001ff */
[----:B------:R-:W-:-:S02]  /*0320*/  IMAD.MOV.U32 R8, RZ, RZ, 0x4 ;  /* 0x00000004ff087424 */ /* 0x000fc400078e00ff */
[----:B------:R-:W-:Y:S01]  /*0330*/  HFMA2 R22, -RZ, RZ, 0, 2.384185791015625e-07 ;  /* 0x00000004ff167431 */ /* 0x000fe200000001ff */
[----:B0-----:R-:W-:Y:S01]  /*0340*/  MOV R6, 0x4 ;  /* 0x0000000400067802 */ /* 0x001fe20000000f00 */
[----:B------:R-:W5:Y:S01]  /*0350*/  LDG.E R23, desc[UR14][R4.64+-0x4] ;  /* 0xfffffc0e04177981 */ /* 0x000f62000c1e1900 */
[----:B------:R-:W-:-:S03]  /*0360*/  IMAD.WIDE R8, R17, R8, UR12 ;  /* 0x0000000c11087e25 */ /* 0x000fc6000f8e0208 */
[----:B------:R-:W5:Y:S01]  /*0370*/  LDG.E R18, desc[UR14][R4.64] ;  /* 0x0000000e04127981 */ /* 0x000f62000c1e1900 */
[----:B------:R-:W-:-:S03]  /*0380*/  IMAD.WIDE R20, R17, R20, UR10 ;  /* 0x0000000a11147e25 */ /* 0x000fc6000f8e0214 */
[----:B------:R0:W5:Y:S01]  /*0390*/  LDG.E R19, desc[UR14][R8.64] ;  /* 0x0000000e08137981 */ /* 0x000162000c1e1900 */
[----:B-1----:R-:W-:-:S03]  /*03a0*/  IMAD.MOV.U32 R10, RZ, RZ, 0x4 ;  /* 0x00000004ff0a7424 */ /* 0x002fc600078e00ff */
[----:B------:R-:W5:Y:S01]  /*03b0*/  LDG.E R20, desc[UR14][R20.64] ;  /* 0x0000000e14147981 */ /* 0x000f62000c1e1900 */
[----:B------:R-:W-:-:S03]  /*03c0*/  IMAD.WIDE R6, R17, R6, UR16 ;  /* 0x0000001011067e25 */ /* 0x000fc6000f8e0206 */
[----:B------:R-:W5:Y:S01]  /*03d0*/  LDG.E R25, desc[UR14][R2.64+0x4] ;  /* 0x0000040e02197981 */ /* 0x000f62000c1e1900 */
[----:B0-----:R-:W-:-:S03]  /*03e0*/  IMAD.WIDE R8, R17, R10, UR18 ;  /* 0x0000001211087e25 */ /* 0x001fc6000f8e020a */
[----:B------:R-:W5:Y:S01]  /*03f0*/  LDG.E R6, desc[UR14][R6.64] ;  /* 0x0000000e06067981 */ /* 0x000f62000c1e1900 */
[----:B------:R-:W-:-:S03]  /*0400*/  IMAD.WIDE R10, R17, R22, UR20 ;  /* 0x00000014110a7e25 */ /* 0x000fc6000f8e0216 */
[----:B------:R-:W5:Y:S04]  /*0410*/  LDG.E R21, desc[UR14][R2.64] ;  /* 0x0000000e02157981 */ /* 0x000f68000c1e1900 */
[----:B------:R-:W5:Y:S01]  /*0420*/  LDG.E R22, desc[UR14][R4.64+0x4] ;  /* 0x0000040e04167981 */ /* 0x000f62000c1e1900 */
[----:B------:R-:W-:-:S03]  /*0430*/  IMAD.MOV.U32 R28, RZ, RZ, 0x4 ;  /* 0x00000004ff1c7424 */ /* 0x000fc600078e00ff */
[----:B------:R-:W5:Y:S04]  /*0440*/  LDG.E R29, desc[UR14][R2.64+0x8] ;  /* 0x0000080e021d7981 */ /* 0x000f68000c1e1900 */
[----:B------:R-:W5:Y:S04]  /*0450*/  LDG.E R26, desc[UR14][R4.64+0x8] ;  /* 0x0000080e041a7981 */ /* 0x000f68000c1e1900 */
[----:B------:R-:W5:Y:S04]  /*0460*/  LDG.E R8, desc[UR14][R8.64] ;  /* 0x0000000e08087981 */ /* 0x000f68000c1e1900 */
[----:B------:R-:W5:Y:S04]  /*0470*/  LDG.E R7, desc[UR14][R2.64+0xc] ;  /* 0x00000c0e02077981 */ /* 0x000f68000c1e1900 */
[----:B------:R-:W5:Y:S01]  /*0480*/  LDG.E R10, desc[UR14][R10.64] ;  /* 0x0000000e0a0a7981 */ /* 0x000f62000c1e1900 */
[----:B--2---:R-:W-:-:S03]  /*0490*/  IADD3 R15, PT, PT, R14, R15, RZ ;  /* 0x0000000f0e0f7210 */ /* 0x004fc60007ffe0ff */
[----:B------:R-:W2:Y:S02]  /*04a0*/  LDG.E R14, desc[UR14][R4.64+-0x8] ;  /* 0xfffff80e040e7981 */ /* 0x000ea4000c1e1900 */
[----:B---3--:R-:W-:Y:S02]  /*04b0*/  IMAD R24, R15, R16, R24 ;  /* 0x000000100f187224 */ /* 0x008fe400078e0218 */
[----:B------:R-:W2:Y:S04]  /*04c0*/  LDG.E R15, desc[UR14][R2.64+-0x8] ;  /* 0xfffff80e020f7981 */ /* 0x000ea8000c1e1900 */
[----:B------:R0:W3:Y:S01]  /*04d0*/  LDG.E R16, desc[UR14][R2.64+-0x4] ;  /* 0xfffffc0e02107981 */ /* 0x0000e2000c1e1900 */
[----:B----4-:R-:W-:-:S05]  /*04e0*/  IADD3 R12, PT, PT, R13, R12, RZ ;  /* 0x0000000c0d0c7210 */ /* 0x010fca0007ffe0ff */
[----:B-----5:R-:W-:Y:S02]  /*04f0*/  IMAD R27, R12, R27, R24 ;  /* 0x0000001b0c1b7224 */ /* 0x020fe400078e0218 */
[----:B------:R-:W-:Y:S01]  /*0500*/  IMAD.WIDE R12, R17, R28, UR22 ;  /* 0x00000016110c7e25 */ /* 0x000fe2000f8e021c */
[----:B------:R1:W4:Y:S05]  /*0510*/  LDG.E R24, desc[UR14][R4.64+0xc] ;  /* 0x00000c0e04187981 */ /* 0x00032a000c1e1900 */
[----:B------:R-:W5:Y:S01]  /*0520*/  LDG.E R12, desc[UR14][R12.64] ;  /* 0x0000000e0c0c7981 */ /* 0x000f62000c1e1900 */
[----:B------:R-:W-:-:S04]  /*0530*/  UIADD3 UR9, UPT, UPT, UR9, 0x8, URZ ;  /* 0x0000000809097890 */ /* 0x000fc8000fffe0ff */
[----:B------:R-:W-:Y:S01]  /*0540*/  UISETP.NE.AND UP1, UPT, UR9, URZ, UPT ;  /* 0x000000ff0900728c */ /* 0x000fe2000bf25270 */
[----:B0-----:R-:W-:Y:S02]  /*0550*/  IADD3 R2, P0, PT, R2, 0x20, RZ ;  /* 0x0000002002027810 */ /* 0x001fe40007f1e0ff */
[----:B-1----:R-:W-:Y:S01]  /*0560*/  IADD3 R4, P1, PT, R4, 0x20, RZ ;  /* 0x0000002004047810 */ /* 0x002fe20007f3e0ff */
[----:B------:R-:W-:Y:S01]  /*0570*/  IMAD.IADD R18, R21, 0x1, R18 ;  /* 0x0000000115127824 */ /* 0x000fe200078e0212 */
[----:B------:R-:W-:Y:S02]  /*0580*/  IADD3 R22, PT, PT, R25, R22, RZ ;  /* 0x0000001619167210 */ /* 0x000fe40007ffe0ff */
[----:B------:R-:W-:Y:S01]  /*0590*/  IADD3 R26, PT, PT, R29, R26, RZ ;  /* 0x0000001a1d1a7210 */ /* 0x000fe20007ffe0ff */
[----:B------:R-:W-:Y:S01]  /*05a0*/  IMAD.X R3, RZ, RZ, R3, P0 ;  /* 0x000000ffff037224 */ /* 0x000fe200000e0603 */
[----:B------:R-:W-:Y:S02]  /*05b0*/  IADD3.X R5, PT, PT, RZ, R5, RZ, P1, !PT ;  /* 0x00000005ff057210 */ /* 0x000fe40000ffe4ff */
[----:B--2---:R-:W-:-:S02]  /*05c0*/  IADD3 R14, PT, PT, R15, R14, RZ ;  /* 0x0000000e0f0e7210 */ /* 0x004fc40007ffe0ff */
[----:B---3--:R-:W-:-:S03]  /*05d0*/  IADD3 R16, PT, PT, R16, R23, RZ ;  /* 0x0000001710107210 */ /* 0x008fc60007ffe0ff */
[----:B------:R-:W-:-:S04]  /*05e0*/  IMAD R14, R14, R20, R27 ;  /* 0x000000140e0e7224 */ /* 0x000fc800078e021b */
[----:B------:R-:W-:-:S04]  /*05f0*/  IMAD R19, R16, R19, R14 ;  /* 0x0000001310137224 */ /* 0x000fc800078e020e */
[----:B------:R-:W-:Y:S01]  /*0600*/  IMAD R19, R18, R6, R19 ;  /* 0x0000000612137224 */ /* 0x000fe200078e0213 */
[----:B----4-:R-:W-:-:S03]  /*0610*/  IADD3 R24, PT, PT, R7, R24, RZ ;  /* 0x0000001807187210 */ /* 0x010fc60007ffe0ff */
[----:B------:R-:W-:Y:S02]  /*0620*/  IMAD R19, R22, R8, R19 ;  /* 0x0000000816137224 */ /* 0x000fe400078e0213 */
[----:B------:R-:W-:Y:S02]  /*0630*/  IMAD.U32 R6, RZ, RZ, UR24 ;  /* 0x00000018ff067e24 */ /* 0x000fe4000f8e00ff */
[----:B------:R-:W-:-:S03]  /*0640*/  IMAD R19, R26, R10, R19 ;  /* 0x0000000a1a137224 */ /* 0x000fc600078e0213 */
[----:B------:R-:W-:Y:S01]  /*0650*/  LEA R17, R6, R17, 0x3 ;  /* 0x0000001106117211 */ /* 0x000fe200078e18ff */
[----:B-----5:R-:W-:Y:S01]  /*0660*/  IMAD R24, R24, R12, R19 ;  /* 0x0000000c18187224 */ /* 0x020fe200078e0213 */
[----:B------:R-:W-:Y:S06]  /*0670*/  BRA.U UP1, `(.L_x_2) ;  /* 0xfffffff901fc7547 */ /* 0x000fec000b83ffff */
.L_x_1:
[----:B------:R-:W-:Y:S05]  /*0680*/  BRA.U !UP0, `(.L_x_0) ;  /* 0x0000000508947547 */ /* 0x000fea000b800000 */
[----:B------:R-:W-:Y:S01]  /*0690*/  MOV R2, UR25 ;  /* 0x0000001900027c02 */ /* 0x000fe20008000f00 */
[----:B------:R-:W-:-:S03]  /*06a0*/  ULOP3.LUT UR5, UR24, 0x3, URZ, 0xc0, !UPT ;  /* 0x0000000318057892 */ /* 0x000fc6000f8ec0ff */
[----:B------:R-:W-:Y:S01]  /*06b0*/  ISETP.GE.U32.AND P0, PT, R2, 0x4, PT ;  /* 0x000000040200780c */ /* 0x000fe20003f06070 */
[----:B------:R-:W-:-:S12]  /*06c0*/  UISETP.NE.AND UP0, UPT, UR5, URZ, UPT ;  /* 0x000000ff0500728c */ /* 0x000fd8000bf05270 */
[----:B------:R-:W-:Y:S05]  /*06d0*/  @!P0 BRA `(.L_x_3) ;  /* 0x0000000000a08947 */ /* 0x000fea0003800000 */
[----:B------:R-:W1:Y:S01]  /*06e0*/  LDCU.128 UR8, c[0x0][0x390] ;  /* 0x00007200ff0877ac */ /* 0x000e620008000c00 */
[----:B------:R-:W-:Y:S01]  /*06f0*/  IMAD.U32 R3, RZ, RZ, UR4 ;  /* 0x00000004ff037e24 */ /* 0x000fe2000f8e00ff */
[----:B------:R-:W-:Y:S01]  /*0700*/  MOV R11, UR24 ;  /* 0x00000018000b7c02 */ /* 0x000fe20008000f00 */
[----:B------:R-:W2:Y:S02]  /*0710*/  LDCU.64 UR6, c[0x0][0x388] ;  /* 0x00007100ff0677ac */ /* 0x000ea40008000a00 */
[----:B------:R-:W-:Y:S01]  /*0720*/  IMAD R3, R3, UR24, R0 ;  /* 0x0000001803037c24 */ /* 0x000fe2000f8e0200 */
[----:B-1----:R-:W-:Y:S01]  /*0730*/  MOV R12, UR10 ;  /* 0x0000000a000c7c02 */ /* 0x002fe20008000f00 */
[----:B------:R-:W-:Y:S01]  /*0740*/  UIMAD.WIDE.U32 UR8, UR4, 0x4, UR8 ;  /* 0x00000004040878a5 */ /* 0x000fe2000f8e0008 */
[----:B------:R-:W-:Y:S01]  /*0750*/  MOV R13, UR11 ;  /* 0x0000000b000d7c02 */ /* 0x000fe20008000f00 */
[----:B--2---:R-:W-:Y:S02]  /*0760*/  UIMAD.WIDE.U32 UR6, UR4, 0x4, UR6 ;  /* 0x00000004040678a5 */ /* 0x004fe4000f8e0006 */
[----:B------:R-:W-:-:S02]  /*0770*/  IMAD.WIDE R12, R3, 0x4, R12 ;  /* 0x00000004030c7825 */ /* 0x000fc400078e020c */
[----:B------:R-:W-:Y:S02]  /*0780*/  MOV R4, UR8 ;  /* 0x0000000800047c02 */ /* 0x000fe40008000f00 */
[----:B------:R-:W-:Y:S01]  /*0790*/  MOV R7, UR7 ;  /* 0x0000000700077c02 */ /* 0x000fe20008000f00 */
[----:B------:R-:W-:Y:S02]  /*07a0*/  IMAD.U32 R6, RZ, RZ, UR6 ;  /* 0x00000006ff067e24 */ /* 0x000fe4000f8e00ff */
[----:B------:R-:W-:Y:S01]  /*07b0*/  IMAD.U32 R5, RZ, RZ, UR9 ;  /* 0x00000009ff057e24 */ /* 0x000fe2000f8e00ff */
[----:B------:R-:W-:Y:S01]  /*07c0*/  MOV R3, UR24 ;  /* 0x0000001800037c02 */ /* 0x000fe20008000f00 */
[----:B------:R-:W-:Y:S01]  /*07d0*/  IMAD.WIDE.U32 R10, R11, 0x4, R12 ;  /* 0x000000040b0a7825 */ /* 0x000fe200078e000c */
[----:B0-----:R-:W2:Y:S04]  /*07e0*/  LDG.E R14, desc[UR14][R6.64] ;  /* 0x0000000e060e7981 */ /* 0x001ea8000c1e1900 */
[----:B------:R-:W2:Y:S01]  /*07f0*/  LDG.E R15, desc[UR14][R4.64] ;  /* 0x0000000e040f7981 */ /* 0x000ea2000c1e1900 */
[----:B------:R-:W-:-:S03]  /*0800*/  IMAD.WIDE.U32 R2, R3, 0x4, R10 ;  /* 0x0000000403027825 */ /* 0x000fc600078e000a */
[----:B------:R-:W3:Y:S01]  /*0810*/  LDG.E R16, desc[UR14][R6.64+0x4] ;  /* 0x0000040e06107981 */ /* 0x000ee2000c1e1900 */
[----:B------:R-:W-:-:S03]  /*0820*/  IMAD.U32 R9, RZ, RZ, UR24 ;  /* 0x00000018ff097e24 */ /* 0x000fc6000f8e00ff */
[----:B------:R-:W3:Y:S04]  /*0830*/  LDG.E R17, desc[UR14][R4.64+0x4] ;  /* 0x0000040e04117981 */ /* 0x000ee8000c1e1900 */
[----:B------:R-:W4:Y:S01]  /*0840*/  LDG.E R12, desc[UR14][R12.64] ;  /* 0x0000000e0c0c7981 */ /* 0x000f22000c1e1900 */
[----:B------:R-:W-:-:S03]  /*0850*/  IMAD.WIDE.U32 R8, R9, 0x4, R2 ;  /* 0x0000000409087825 */ /* 0x000fc600078e0002 */
[----:B------:R-:W5:Y:S04]  /*0860*/  LDG.E R18, desc[UR14][R6.64+0x8] ;  /* 0x0000080e06127981 */ /* 0x000f68000c1e1900 */
[----:B------:R-:W5:Y:S04]  /*0870*/  LDG.E R19, desc[UR14][R4.64+0x8] ;  /* 0x0000080e04137981 */ /* 0x000f68000c1e1900 */
[----:B------:R-:W5:Y:S04]  /*0880*/  LDG.E R10, desc[UR14][R10.64] ;  /* 0x0000000e0a0a7981 */ /* 0x000f68000c1e1900 */
[----:B------:R-:W5:Y:S04]  /*0890*/  LDG.E R20, desc[UR14][R6.64+0xc] ;  /* 0x00000c0e06147981 */ /* 0x000f68000c1e1900 */
[----:B------:R-:W5:Y:S04]  /*08a0*/  LDG.E R21, desc[UR14][R4.64+0xc] ;  /* 0x00000c0e04157981 */ /* 0x000f68000c1e1900 */
[----:B------:R-:W5:Y:S04]  /*08b0*/  LDG.E R2, desc[UR14][R2.64] ;  /* 0x0000000e02027981 */ /* 0x000f68000c1e1900 */
[----:B------:R-:W5:Y:S01]  /*08c0*/  LDG.E R8, desc[UR14][R8.64] ;  /* 0x0000000e08087981 */ /* 0x000f62000c1e1900 */
[----:B------:R-:W-:Y:S01]  /*08d0*/  UIADD3 UR4, UPT, UPT, UR4, 0x4, URZ ;  /* 0x0000000404047890 */ /* 0x000fe2000fffe0ff */
[----:B--2---:R-:W-:-:S02]  /*08e0*/  IADD3 R15, PT, PT, R14, R15, RZ ;  /* 0x0000000f0e0f7210 */ /* 0x004fc40007ffe0ff */
[----:B---3--:R-:W-:-:S03]  /*08f0*/  IADD3 R17, PT, PT, R16, R17, RZ ;  /* 0x0000001110117210 */ /* 0x008fc60007ffe0ff */
[----:B----4-:R-:W-:Y:S01]  /*0900*/  IMAD R12, R15, R12, R24 ;  /* 0x0000000c0f0c7224 */ /* 0x010fe200078e0218 */
[----:B-----5:R-:W-:-:S03]  /*0910*/  IADD3 R19, PT, PT, R18, R19, RZ ;  /* 0x0000001312137210 */ /* 0x020fc60007ffe0ff */
[----:B------:R-:W-:Y:S02]  /*0920*/  IMAD R12, R17, R10, R12 ;  /* 0x0000000a110c7224 */ /* 0x000fe400078e020c */
[----:B------:R-:W-:Y:S02]  /*0930*/  IMAD.IADD R21, R20, 0x1, R21 ;  /* 0x0000000114157824 */ /* 0x000fe400078e0215 */
[----:B------:R-:W-:-:S04]  /*0940*/  IMAD R12, R19, R2, R12 ;  /* 0x00000002130c7224 */ /* 0x000fc800078e020c */
[----:B------:R-:W-:-:S07]  /*0950*/  IMAD R24, R21, R8, R12 ;  /* 0x0000000815187224 */ /* 0x000fce00078e020c */
.L_x_3:
[----:B------:R-:W-:Y:S05]  /*0960*/  BRA.U !UP0, `(.L_x_0) ;  /* 0x0000000108dc7547 */ /* 0x000fea000b800000 */
[----:B------:R-:W-:Y:S01]  /*0970*/  UISETP.NE.AND UP0, UPT, UR5, 0x1, UPT ;  /* 0x000000010500788c */ /* 0x000fe2000bf05270 */
[----:B------:R-:W-:Y:S01]  /*0980*/  MOV R5, UR4 ;  /* 0x0000000400057c02 */ /* 0x000fe20008000f00 */
[----:B------:R-:W-:-:S04]  /*0990*/  ULOP3.LUT UR5, UR24, 0x1, URZ, 0xc0, !UPT ;  /* 0x0000000118057892 */ /* 0x000fc8000f8ec0ff */
[----:B------:R-:W-:Y:S01]  /*09a0*/  UISETP.NE.U32.AND UP1, UPT, UR5, 0x1, UPT ;  /* 0x000000010500788c */ /* 0x000fe2000bf25070 */
[----:B------:R-:W-:-:S04]  /*09b0*/  PLOP3.LUT P0, PT, PT, PT, UP0, 0x80, 0x8 ;  /* 0x000000000008781c */ /* 0x000fc80003f0f008 */
[----:B------:R-:W1:Y:S01]  /*09c0*/  @UP0 LDCU.64 UR6, c[0x0][0x388] ;  /* 0x00007100ff0607ac */ /* 0x000e620008000a00 */
[----:B------:R-:W-:Y:S01]  /*09d0*/  PLOP3.LUT P1, PT, PT, PT, UP1, 0x80, 0x8 ;  /* 0x000000000008781c */ /* 0x000fe20003f2f018 */
[----:B------:R-:W2:Y:S04]  /*09e0*/  @UP0 LDCU.128 UR8, c[0x0][0x390] ;  /* 0x00007200ff0807ac */ /* 0x000ea80008000c00 */
[----:B------:R-:W3:Y:S01]  /*09f0*/  @!UP1 LDCU.64 UR12, c[0x0][0x388] ;  /* 0x00007100ff0c97ac */ /* 0x000ee20008000a00 */
[----:B------:R-:W4:Y:S01]  /*0a00*/  @!UP1 LDCU.128 UR16, c[0x0][0x390] ;  /* 0x00007200ff1097ac */ /* 0x000f220008000c00 */
[----:B-1----:R-:W-:Y:S02]  /*0a10*/  @UP0 UIMAD.WIDE.U32 UR6, UR4, 0x4, UR6 ;  /* 0x00000004040608a5 */ /* 0x002fe4000f8e0006 */
[----:B--2---:R-:W-:-:S02]  /*0a20*/  @UP0 UIMAD.WIDE.U32 UR8, UR4, 0x4, UR8 ;  /* 0x00000004040808a5 */ /* 0x004fc4000f8e0008 */
[----:B------:R-:W-:Y:S02]  /*0a30*/  @UP0 UIADD3 UR4, UPT, UPT, UR4, 0x2, URZ ;  /* 0x0000000204040890 */ /* 0x000fe4000fffe0ff */
[----:B------:R-:W-:Y:S02]  /*0a40*/  MOV R8, UR6 ;  /* 0x0000000600087c02 */ /* 0x000fe40008000f00 */
[----:B------:R-:W-:Y:S01]  /*0a50*/  MOV R9, UR7 ;  /* 0x0000000700097c02 */ /* 0x000fe20008000f00 */
[----:B------:R-:W-:Y:S01]  /*0a60*/  IMAD.U32 R12, RZ, RZ, UR8 ;  /* 0x00000008ff0c7e24 */ /* 0x000fe2000f8e00ff */
[----:B------:R-:W-:Y:S01]  /*0a70*/  MOV R13, UR9 ;  /* 0x00000009000d7c02 */ /* 0x000fe20008000f00 */
[----:B---3--:R-:W-:Y:S02]  /*0a80*/  @!UP1 UIMAD.WIDE.U32 UR6, UR4, 0x4, UR12 ;  /* 0x00000004040698a5 */ /* 0x008fe4000f8e000c */
[----:B----4-:R-:W-:Y:S01]  /*0a90*/  @!UP1 UIMAD.WIDE.U32 UR8, UR4, 0x4, UR16 ;  /* 0x00000004040898a5 */ /* 0x010fe2000f8e0010 */
[----:B0-----:R-:W2:Y:S04]  /*0aa0*/  @P0 LDG.E R18, desc[UR14][R8.64] ;  /* 0x0000000e08120981 */ /* 0x001ea8000c1e1900 */
[----:B------:R-:W3:Y:S01]  /*0ab0*/  @P0 LDG.E R2, desc[UR14][R12.64] ;  /* 0x0000000e0c020981 */ /* 0x000ee2000c1e1900 */
[----:B------:R-:W-:Y:S01]  /*0ac0*/  MOV R14, UR6 ;  /* 0x00000006000e7c02 */ /* 0x000fe20008000f00 */
[----:B------:R-:W-:Y:S01]  /*0ad0*/  IMAD.U32 R16, RZ, RZ, UR8 ;  /* 0x00000008ff107e24 */ /* 0x000fe2000f8e00ff */
[----:B------:R-:W-:Y:S01]  /*0ae0*/  MOV R15, UR7 ;  /* 0x00000007000f7c02 */ /* 0x000fe20008000f00 */
[----:B------:R0:W4:Y:S01]  /*0af0*/  @P0 LDG.E R3, desc[UR14][R8.64+0x4] ;  /* 0x0000040e08030981 */ /* 0x000122000c1e1900 */
[----:B------:R-:W-:Y:S01]  /*0b00*/  MOV R17, UR9 ;  /* 0x0000000900117c02 */ /* 0x000fe20008000f00 */
[----:B------:R-:W-:Y:S01]  /*0b10*/  @P0 IMAD R5, R5, UR24, R0 ;  /* 0x0000001805050c24 */ /* 0x000fe2000f8e0200 */
[----:B------:R-:W-:Y:S01]  /*0b20*/  MOV R10, UR10 ;  /* 0x0000000a000a7c02 */ /* 0x000fe20008000f00 */
[----:B------:R-:W5:Y:S01]  /*0b30*/  @P0 LDG.E R4, desc[UR14][R12.64+0x4] ;  /* 0x0000040e0c040981 */ /* 0x000f62000c1e1900 */
[----:B------:R-:W-:-:S03]  /*0b40*/  MOV R11, UR11 ;  /* 0x0000000b000b7c02 */ /* 0x000fc60008000f00 */
[----:B------:R-:W5:Y:S01]  /*0b50*/  @!P1 LDG.E R14, desc[UR14][R14.64] ;  /* 0x0000000e0e0e9981 */ /* 0x000f62000c1e1900 */
[----:B------:R-:W-:-:S03]  /*0b60*/  @P0 IMAD.WIDE R10, R5, 0x4, R10 ;  /* 0x00000004050a0825 */ /* 0x000fc600078e020a */
[----:B------:R-:W5:Y:S01]  /*0b70*/  @!P1 LDG.E R16, desc[UR14][R16.64] ;  /* 0x0000000e10109981 */ /* 0x000f62000c1e1900 */
[----:B------:R-:W-:Y:S01]  /*0b80*/  MOV R19, UR4 ;  /* 0x0000000400137c02 */ /* 0x000fe20008000f00 */
[----:B------:R-:W-:Y:S01]  /*0b90*/  IMAD.U32 R5, RZ, RZ, UR24 ;  /* 0x00000018ff057e24 */ /* 0x000fe2000f8e00ff */
[----:B------:R-:W-:Y:S02]  /*0ba0*/  MOV R6, UR18 ;  /* 0x0000001200067c02 */ /* 0x000fe40008000f00 */
[----:B------:R-:W-:Y:S01]  /*0bb0*/  MOV R7, UR19 ;  /* 0x0000001300077c02 */ /* 0x000fe20008000f00 */
[----:B0-----:R-:W-:Y:S02]  /*0bc0*/  @P0 IMAD.WIDE.U32 R8, R5, 0x4, R10 ;  /* 0x0000000405080825 */ /* 0x001fe400078e000a */
[----:B------:R-:W5:Y:S02]  /*0bd0*/  @P0 LDG.E R11, desc[UR14][R10.64] ;  /* 0x0000000e0a0b0981 */ /* 0x000f64000c1e1900 */
[----:B------:R-:W-:-:S02]  /*0be0*/  @!P1 IMAD R5, R19, UR24, R0 ;  /* 0x0000001813059c24 */ /* 0x000fc4000f8e0200 */
[----:B------:R-:W5:Y:S02]  /*0bf0*/  @P0 LDG.E R8, desc[UR14][R8.64] ;  /* 0x0000000e08080981 */ /* 0x000f64000c1e1900 */
[----:B------:R-:W-:-:S06]  /*0c00*/  @!P1 IMAD.WIDE R6, R5, 0x4, R6 ;  /* 0x0000000405069825 */ /* 0x000fcc00078e0206 */
[----:B------:R-:W5:Y:S01]  /*0c10*/  @!P1 LDG.E R7, desc[UR14][R6.64] ;  /* 0x0000000e06079981 */ /* 0x000f62000c1e1900 */
[----:B--2---:R-:W-:Y:S02]  /*0c20*/  @P0 R2UR UR6, R18 ;  /* 0x00000000120602ca */ /* 0x004fe400000e0000 */
[----:B---3--:R-:W-:Y:S02]  /*0c30*/  @P0 R2UR UR7, R2 ;  /* 0x00000000020702ca */ /* 0x008fe400000e0000 */
[----:B----4-:R-:W-:Y:S02]  /*0c40*/  @P0 R2UR UR8, R3 ;  /* 0x00000000030802ca */ /* 0x010fe400000e0000 */
[----:B-----5:R-:W-:Y:S02]  /*0c50*/  @P0 R2UR UR9, R4 ;  /* 0x00000000040902ca */ /* 0x020fe400000e0000 */
[----:B------:R-:W-:Y:S02]  /*0c60*/  @!P1 R2UR UR4, R14 ;  /* 0x000000000e0492ca */ /* 0x000fe400000e0000 */
[----:B------:R-:W-:-:S05]  /*0c70*/  @!P1 R2UR UR5, R16 ;  /* 0x00000000100592ca */ /* 0x000fca00000e0000 */
[----:B------:R-:W-:-:S04]  /*0c80*/  @UP0 UIADD3 UR6, UPT, UPT, UR6, UR7, URZ ;  /* 0x0000000706060290 */ /* 0x000fc8000fffe0ff */
[----:B------:R-:W-:Y:S02]  /*0c90*/  @UP0 UIADD3 UR8, UPT, UPT, UR8, UR9, URZ ;  /* 0x0000000908080290 */ /* 0x000fe4000fffe0ff */
[----:B------:R-:W-:Y:S02]  /*0ca0*/  @P0 IMAD R11, R11, UR6, R24 ;  /* 0x000000060b0b0c24 */ /* 0x000fe4000f8e0218 */
[----:B------:R-:W-:Y:S02]  /*0cb0*/  @!UP1 UIADD3 UR4, UPT, UPT, UR4, UR5, URZ ;  /* 0x0000000504049290 */ /* 0x000fe4000fffe0ff */
[----:B------:R-:W-:-:S04]  /*0cc0*/  @P0 IMAD R24, R8, UR8, R11 ;  /* 0x0000000808180c24 */ /* 0x000fc8000f8e020b */
[----:B------:R-:W-:-:S07]  /*0cd0*/  @!P1 IMAD R24, R7, UR4, R24 ;  /* 0x0000000407189c24 */ /* 0x000fce000f8e0218 */
.L_x_0:
[----:B------:R-:W1:Y:S02]  /*0ce0*/  LDC.64 R2, c[0x0][0x3a0] ;  /* 0x0000e800ff027b82 */ /* 0x000e640000000a00 */
[----:B-1----:R-:W-:-:S05]  /*0cf0*/  IMAD.WIDE R2, R0, 0x4, R2 ;  /* 0x0000000400027825 */ /* 0x002fca00078e0202 */
[----:B0-----:R-:W-:Y:S01]  /*0d00*/  STG.E desc[UR14][R2.64], R24 ;  /* 0x0000001802007986 */ /* 0x001fe2000c10190e */
[----:B------:R-:W-:Y:S05]  /*0d10*/  EXIT ;  /* 0x000000000000794d */ /* 0x000fea0003800000 */
.L_x_4:
[----:B------:R-:W-:-:S00]  /*0d20*/  BRA `(.L_x_4) ;  /* 0xfffffffc00fc7947 */ /* 0x000fc0000383ffff */
[----:B------:R-:W-:-:S00]  /*0d30*/  NOP ;  /* 0x0000000000007918 */ /* 0x000fc00000000000 */
        /* <DEDUP_REMOVED lines=12> */
.L_x_7:


//--------------------- .text._Z7setZeroPi        --------------------------
	.section	.text._Z7setZeroPi,"ax",@progbits
	.align	128
        .global         _Z7setZeroPi
        .type           _Z7setZeroPi,@function
        .size           _Z7setZeroPi,(.L_x_8 - _Z7setZeroPi)
        .other          _Z7setZeroPi,@"STO_CUDA_ENTRY STV_DEFAULT"
_Z7setZeroPi:
.text._Z7setZeroPi:
[----:B------:R-:W-:Y:S01]  /*0000*/  LDC R1, c[0x0][0x37c] ;  /* 0x0000df00ff017b82 */ /* 0x000fe20000000800 */
[----:B------:R-:W0:Y:S07]  /*0010*/  S2R R5, SR_CTAID.X ;  /* 0x0000000000057919 */ /* 0x000e2e0000002500 */
[----:B------:R-:W1:Y:S01]  /*0020*/  LDC.64 R2, c[0x0][0x380] ;  /* 0x0000e000ff027b82 */ /* 0x000e620000000a00 */
[----:B------:R-:W0:Y:S01]  /*0030*/  LDCU UR6, c[0x0][0x360] ;  /* 0x00006c00ff0677ac */ /* 0x000e220008000800 */
[----:B------:R-:W0:Y:S01]  /*0040*/  S2R R0, SR_TID.X ;  /* 0x0000000000007919 */ /* 0x000e220000002100 */
[----:B------:R-:W2:Y:S01]  /*0050*/  LDCU.64 UR4, c[0x0][0x358] ;  /* 0x00006b00ff0477ac */ /* 0x000ea20008000a00 */
[----:B0-----:R-:W-:-:S04]  /*0060*/  IMAD R5, R5, UR6, R0 ;  /* 0x0000000605057c24 */ /* 0x001fc8000f8e0200 */
[----:B-1----:R-:W-:-:S05]  /*0070*/  IMAD.WIDE R2, R5, 0x4, R2 ;  /* 0x0000000405027825 */ /* 0x002fca00078e0202 */
[----:B--2---:R-:W-:Y:S01]  /*0080*/  STG.E desc[UR4][R2.64], RZ ;  /* 0x000000ff02007986 */ /* 0x004fe2000c101904 */
[----:B------:R-:W-:Y:S05]  /*0090*/  EXIT ;  /* 0x000000000000794d */ /* 0x000fea0003800000 */
.L_x_5:
        /* <DEDUP_REMOVED lines=14> */
.L_x_8:


//--------------------- .text._Z9vectorAddPKiS0_Pii --------------------------
	.section	.text._Z9vectorAddPKiS0_Pii,"ax",@progbits
	.align	128
        .global         _Z9vectorAddPKiS0_Pii
        .type           _Z9vectorAddPKiS0_Pii,@function
        .size           _Z9vectorAddPKiS0_Pii,(.L_x_9 - _Z9vectorAddPKiS0_Pii)
        .other          _Z9vectorAddPKiS0_Pii,@"STO_CUDA_ENTRY STV_DEFAULT"
_Z9vectorAddPKiS0_Pii:
.text._Z9vectorAddPKiS0_Pii:
        /* <DEDUP_REMOVED lines=8> */
[----:B------:R-:W0:Y:S01]  /*0080*/  LDC.64 R2, c[0x0][0x380] ;  /* 0x0000e000ff027b82 */ /* 0x000e220000000a00 */
[----:B------:R-:W1:Y:S07]  /*0090*/  LDCU.64 UR4, c[0x0][0x358] ;  /* 0x00006b00ff0477ac */ /* 0x000e6e0008000a00 */
[----:B------:R-:W2:Y:S08]  /*00a0*/  LDC.64 R4, c[0x0][0x388] ;  /* 0x0000e200ff047b82 */ /* 0x000eb00000000a00 */
[----:B------:R-:W3:Y:S01]  /*00b0*/  LDC.64 R6, c[0x0][0x390] ;  /* 0x0000e400ff067b82 */ /* 0x000ee20000000a00 */
[----:B0-----:R-:W-:-:S06]  /*00c0*/  IMAD.WIDE R2, R9, 0x4, R2 ;  /* 0x0000000409027825 */ /* 0x001fcc00078e0202 */
[----:B-1----:R-:W4:Y:S01]  /*00d0*/  LDG.E R2, desc[UR4][R2.64] ;  /* 0x0000000402027981 */ /* 0x002f22000c1e1900 */
[----:B--2---:R-:W-:-:S06]  /*00e0*/  IMAD.WIDE R4, R9, 0x4, R4 ;  /* 0x0000000409047825 */ /* 0x004fcc00078e0204 */
[----:B------:R-:W4:Y:S01]  /*00f0*/  LDG.E R5, desc[UR4][R4.64] ;  /* 0x0000000404057981 */ /* 0x000f22000c1e1900 */
[----:B---3--:R-:W-:Y:S01]  /*0100*/  IMAD.WIDE R6, R9, 0x4, R6 ;  /* 0x0000000409067825 */ /* 0x008fe200078e0206 */
[----:B----4-:R-:W-:-:S05]  /*0110*/  IADD3 R9, PT, PT, R2, R5, RZ ;  /* 0x0000000502097210 */ /* 0x010fca0007ffe0ff */
[----:B------:R-:W-:Y:S01]  /*0120*/  STG.E desc[UR4][R6.64], R9 ;  /* 0x0000000906007986 */ /* 0x000fe2000c101904 */
[----:B------:R-:W-:Y:S05]  /*0130*/  EXIT ;  /* 0x000000000000794d */ /* 0x000fea0003800000 */
.L_x_6:
        /* <DEDUP_REMOVED lines=12> */
.L_x_9:


//--------------------- .nv.shared.reserved.0     --------------------------
	.section	.nv.shared.reserved.0,"aw",@nobits
	.weak		__nv_reservedSMEM_offset_0_alias
	.size		__nv_reservedSMEM_offset_0_alias, 0, 64
	.other		__nv_reservedSMEM_offset_0_alias,@"STO_CUDA_RESERVED_SHARED STV_DEFAULT"
__nv_reservedSMEM_offset_0_alias:
	.zero		0
	.zero		64


//--------------------- .nv.constant0._Z10matrixMultiPKiS0_S0_Pi --------------------------
	.section	.nv.constant0._Z10matrixMultiPKiS0_S0_Pi,"a",@progbits
	.sectionflags	@""
	.align	4
.nv.constant0._Z10matrixMultiPKiS0_S0_Pi:
	.zero		936


//--------------------- .nv.constant0._Z7setZeroPi --------------------------
	.section	.nv.constant0._Z7setZeroPi,"a",@progbits
	.sectionflags	@""
	.align	4
.nv.constant0._Z7setZeroPi:
	.zero		904


//--------------------- .nv.constant0._Z9vectorAddPKiS0_Pii --------------------------
	.section	.nv.constant0._Z9vectorAddPKiS0_Pii,"a",@progbits
	.sectionflags	@""
	.align	4
.nv.constant0._Z9vectorAddPKiS0_Pii:
	.zero		924


//--------------------- SYMBOLS --------------------------

	.type		.nv.reservedSmem.offset0,@object
	.size		.nv.reservedSmem.offset0,0x4
